//
// Generated by NVIDIA NVVM Compiler
//
// Compiler Build ID: CL-36424714
// Cuda compilation tools, release 13.0, V13.0.88
// Based on NVVM 20.0.0
//

.version 9.0
.target sm_100
.address_size 64

	// .globl	_Z6TurtlePiS_S_
.extern .func  (.param .b32 func_retval0) vprintf
(
	.param .b64 vprintf_param_0,
	.param .b64 vprintf_param_1
)
;
.global .align 1 .b8 $str[11] = {37, 100, 44, 32, 37, 100, 44, 32, 37, 100};
.global .align 1 .b8 $str$1[12] = {37, 100, 44, 32, 37, 100, 44, 32, 37, 100, 10};
.global .align 1 .b8 $str$2[6] = {37, 46, 51, 102, 10};

.visible .entry _Z6TurtlePiS_S_(
	.param .u64 .ptr .align 1 _Z6TurtlePiS_S__param_0,
	.param .u64 .ptr .align 1 _Z6TurtlePiS_S__param_1,
	.param .u64 .ptr .align 1 _Z6TurtlePiS_S__param_2
)
{
	.local .align 8 .b8 	__local_depot0[16];
	.reg .b64 	%SP;
	.reg .b64 	%SPL;
	.reg .pred 	%p<2>;
	.reg .b32 	%r<21>;
	.reg .b32 	%f<6>;
	.reg .b64 	%rd<17>;
	.reg .b64 	%fd<8>;

	mov.u64 	%SPL, __local_depot0;
	cvta.local.u64 	%SP, %SPL;
	ld.param.u64 	%rd5, [_Z6TurtlePiS_S__param_0];
	ld.param.u64 	%rd6, [_Z6TurtlePiS_S__param_1];
	ld.param.u64 	%rd4, [_Z6TurtlePiS_S__param_2];
	cvta.to.global.u64 	%rd1, %rd6;
	cvta.to.global.u64 	%rd2, %rd5;
	add.u64 	%rd7, %SP, 0;
	add.u64 	%rd3, %SPL, 0;
	ld.global.u32 	%r1, [%rd2];
	ld.global.u32 	%r2, [%rd1];
	setp.lt.s32 	%p1, %r1, %r2;
	@%p1 bra 	$L__BB0_2;
	mov.b32 	%r3, -1;
	st.local.v2.u32 	[%rd3], {%r3, %r3};
	st.local.u32 	[%rd3+8], %r3;
	mov.u64 	%rd8, $str;
	cvta.global.u64 	%rd9, %rd8;
	{ // callseq 0, 0
	.param .b64 param0;
	st.param.b64 	[param0], %rd9;
	.param .b64 param1;
	st.param.b64 	[param1], %rd7;
	.param .b32 retval0;
	call.uni (retval0), 
	vprintf, 
	(
	param0, 
	param1
	);
	ld.param.b32 	%r4, [retval0];
	} // callseq 0
	bra.uni 	$L__BB0_3;
$L__BB0_2:
	cvta.to.global.u64 	%rd11, %rd4;
	ld.global.u32 	%r6, [%rd11];
	st.local.v2.u32 	[%rd3], {%r1, %r2};
	st.local.u32 	[%rd3+8], %r6;
	mov.u64 	%rd12, $str$1;
	cvta.global.u64 	%rd13, %rd12;
	{ // callseq 1, 0
	.param .b64 param0;
	st.param.b64 	[param0], %rd13;
	.param .b64 param1;
	st.param.b64 	[param1], %rd7;
	.param .b32 retval0;
	call.uni (retval0), 
	vprintf, 
	(
	param0, 
	param1
	);
	ld.param.b32 	%r7, [retval0];
	} // callseq 1
	ld.global.u32 	%r9, [%rd11];
	cvt.rn.f32.s32 	%f1, %r9;
	ld.global.u32 	%r10, [%rd1];
	cvt.rn.f32.s32 	%f2, %r10;
	ld.global.u32 	%r11, [%rd2];
	cvt.rn.f32.s32 	%f3, %r11;
	sub.f32 	%f4, %f2, %f3;
	div.rn.f32 	%f5, %f1, %f4;
	cvt.f64.f32 	%fd1, %f5;
	cvt.rzi.s32.f64 	%r12, %fd1;
	mul.f64 	%fd2, %fd1, 0d404E000000000000;
	mul.lo.s32 	%r13, %r12, 60;
	cvt.rn.f64.s32 	%fd3, %r13;
	sub.f64 	%fd4, %fd2, %fd3;
	cvt.rzi.s32.f64 	%r14, %fd4;
	mul.f64 	%fd5, %fd1, 0d40AC200000000000;
	mul.lo.s32 	%r15, %r14, 60;
	cvt.rn.f64.s32 	%fd6, %r15;
	sub.f64 	%fd7, %fd5, %fd6;
	cvt.rzi.s32.f64 	%r16, %fd7;
	st.local.f64 	[%rd3], %fd1;
	mov.u64 	%rd15, $str$2;
	cvta.global.u64 	%rd16, %rd15;
	{ // callseq 2, 0
	.param .b64 param0;
	st.param.b64 	[param0], %rd16;
	.param .b64 param1;
	st.param.b64 	[param1], %rd7;
	.param .b32 retval0;
	call.uni (retval0), 
	vprintf, 
	(
	param0, 
	param1
	);
	ld.param.b32 	%r17, [retval0];
	} // callseq 2
	st.local.v2.u32 	[%rd3], {%r12, %r14};
	st.local.u32 	[%rd3+8], %r16;
	{ // callseq 3, 0
	.param .b64 param0;
	st.param.b64 	[param0], %rd13;
	.param .b64 param1;
	st.param.b64 	[param1], %rd7;
	.param .b32 retval0;
	call.uni (retval0), 
	vprintf, 
	(
	param0, 
	param1
	);
	ld.param.b32 	%r19, [retval0];
	} // callseq 3
$L__BB0_3:
	ret;

}


// ===== COMPILED SASS (sm_100) =====

	.target	sm_100

	.elftype	@"ET_EXEC"


//--------------------- .note.nv.tkinfo           --------------------------
	.section	.note.nv.tkinfo,"",@"SHT_NOTE"
	.sectionflags	@"SHF_NOTE_NV_TKINFO"
	.tkinfo
        /*0018*/ 	.word	0x00000002
        /*0030*/ 	.string	""
        /*0030*/ 	.string	"ptxas"
        /*0030*/ 	.string	"Cuda compilation tools, release 13.0, V13.0.88"
        /*0030*/ 	.string	"Build cuda_13.0.r13.0/compiler.36424714_0"
        /*0030*/ 	.string	"-arch sm_100 -m 64 "



//--------------------- .note.nv.cuinfo           --------------------------
	.section	.note.nv.cuinfo,"",@"SHT_NOTE"
	.sectionflags	@"SHF_NOTE_NV_CUINFO"
        /*0018*/ 	.short	0x0002
        /*001a*/ 	.short	0x0064
        /*001c*/ 	.short	0x0082
	.zero		2


//--------------------- .nv.info                  --------------------------
	.section	.nv.info,"",@"SHT_CUDA_INFO"
	.align	4


	//----- nvinfo : EIATTR_REGCOUNT
	.align		4
        /*0000*/ 	.byte	0x04, 0x2f
        /*0002*/ 	.short	(.L_4 - .L_3)
	.align		4
.L_3:
        /*0004*/ 	.word	index@(_Z6TurtlePiS_S_)
        /*0008*/ 	.word	0x00000019


	//----- nvinfo : EIATTR_FRAME_SIZE
	.align		4
.L_4:
        /*000c*/ 	.byte	0x04, 0x11
        /*000e*/ 	.short	(.L_6 - .L_5)
	.align		4
.L_5:
        /*0010*/ 	.word	index@($__internal_0_$__cuda_sm3x_div_rn_noftz_f32_slowpath)
        /*0014*/ 	.word	0x00000010


	//----- nvinfo : EIATTR_FRAME_SIZE
	.align		4
.L_6:
        /*0018*/ 	.byte	0x04, 0x11
        /*001a*/ 	.short	(.L_8 - .L_7)
	.align		4
.L_7:
        /*001c*/ 	.word	index@(_Z6TurtlePiS_S_)
        /*0020*/ 	.word	0x00000010


	//----- nvinfo : EIATTR_MIN_STACK_SIZE
	.align		4
.L_8:
        /*0024*/ 	.byte	0x04, 0x12
        /*0026*/ 	.short	(.L_10 - .L_9)
	.align		4
.L_9:
        /*0028*/ 	.word	index@(_Z6TurtlePiS_S_)
        /*002c*/ 	.word	0x00000010
.L_10:


//--------------------- .nv.compat                --------------------------
	.section	.nv.compat,"",@"SHT_CUDA_COMPAT_INFO"
	.align	4
        /*0000*/ 	.byte	0x02, 0x09, 0x00, 0x00, 0x02, 0x02, 0x01, 0x00, 0x02, 0x05, 0x05, 0x00, 0x03, 0x07, 0x01, 0x01
        /*0010*/ 	.byte	0x02, 0x03, 0x00, 0x00, 0x02, 0x06, 0x01, 0x00, 0x04, 0x0b, 0x08, 0x00, 0x01, 0x00, 0x00, 0x00
        /*0020*/ 	.byte	0x00, 0x00, 0x00, 0x00


//--------------------- .nv.info._Z6TurtlePiS_S_  --------------------------
	.section	.nv.info._Z6TurtlePiS_S_,"",@"SHT_CUDA_INFO"
	.sectionflags	@""
	.align	4


	//----- nvinfo : EIATTR_CUDA_API_VERSION
	.align		4
        /*0000*/ 	.byte	0x04, 0x37
        /*0002*/ 	.short	(.L_12 - .L_11)
.L_11:
        /*0004*/ 	.word	0x00000082


	//----- nvinfo : EIATTR_KPARAM_INFO
	.align		4
.L_12:
        /*0008*/ 	.byte	0x04, 0x17
        /*000a*/ 	.short	(.L_14 - .L_13)
.L_13:
        /*000c*/ 	.word	0x00000000
        /*0010*/ 	.short	0x0002
        /*0012*/ 	.short	0x0010
        /*0014*/ 	.byte	0x00, 0xf5, 0x21, 0x00


	//----- nvinfo : EIATTR_KPARAM_INFO
	.align		4
.L_14:
        /*0018*/ 	.byte	0x04, 0x17
        /*001a*/ 	.short	(.L_16 - .L_15)
.L_15:
        /*001c*/ 	.word	0x00000000
        /*0020*/ 	.short	0x0001
        /*0022*/ 	.short	0x0008
        /*0024*/ 	.byte	0x00, 0xf5, 0x21, 0x00


	//----- nvinfo : EIATTR_KPARAM_INFO
	.align		4
.L_16:
        /*0028*/ 	.byte	0x04, 0x17
        /*002a*/ 	.short	(.L_18 - .L_17)
.L_17:
        /*002c*/ 	.word	0x00000000
        /*0030*/ 	.short	0x0000
        /*0032*/ 	.short	0x0000
        /*0034*/ 	.byte	0x00, 0xf5, 0x21, 0x00


	//----- nvinfo : EIATTR_SPARSE_MMA_MASK
	.align		4
.L_18:
        /*0038*/ 	.byte	0x03, 0x50
        /*003a*/ 	.short	0x0000


	//----- nvinfo : EIATTR_MAXREG_COUNT
	.align		4
        /*003c*/ 	.byte	0x03, 0x1b
        /*003e*/ 	.short	0x00ff


	//----- nvinfo : EIATTR_EXTERNS
	.align		4
        /*0040*/ 	.byte	0x04, 0x0f
        /*0042*/ 	.short	(.L_20 - .L_19)


	//   ....[0]....
	.align		4
.L_19:
        /*0044*/ 	.word	index@(vprintf)


	//----- nvinfo : EIATTR_MERCURY_ISA_VERSION
	.align		4
.L_20:
        /*0048*/ 	.byte	0x03, 0x5f
        /*004a*/ 	.short	0x0101


	//----- nvinfo : EIATTR_VRC_CTA_INIT_COUNT
	.align		4
        /*004c*/ 	.byte	0x02, 0x4a
	.zero		1
	.zero		1


	//----- nvinfo : EIATTR_SYSCALL_OFFSETS
	.align		4
        /*0050*/ 	.byte	0x04, 0x46
        /*0052*/ 	.short	(.L_22 - .L_21)


	//   ....[0]....
.L_21:
        /*0054*/ 	.word	0x00000190


	//   ....[1]....
        /*0058*/ 	.word	0x00000270


	//   ....[2]....
        /*005c*/ 	.word	0x00000500


	//   ....[3]....
        /*0060*/ 	.word	0x000005a0


	//----- nvinfo : EIATTR_EXIT_INSTR_OFFSETS
	.align		4
.L_22:
        /*0064*/ 	.byte	0x04, 0x1c
        /*0066*/ 	.short	(.L_24 - .L_23)


	//   ....[0]....
.L_23:
        /*0068*/ 	.word	0x000001a0


	//   ....[1]....
        /*006c*/ 	.word	0x000005b0


	//----- nvinfo : EIATTR_CRS_STACK_SIZE
	.align		4
.L_24:
        /*0070*/ 	.byte	0x04, 0x1e
        /*0072*/ 	.short	(.L_26 - .L_25)
.L_25:
        /*0074*/ 	.word	0x00000000


	//----- nvinfo : EIATTR_CBANK_PARAM_SIZE
	.align		4
.L_26:
        /*0078*/ 	.byte	0x03, 0x19
        /*007a*/ 	.short	0x0018


	//----- nvinfo : EIATTR_PARAM_CBANK
	.align		4
        /*007c*/ 	.byte	0x04, 0x0a
        /*007e*/ 	.short	(.L_28 - .L_27)
	.align		4
.L_27:
        /*0080*/ 	.word	index@(.nv.constant0._Z6TurtlePiS_S_)
        /*0084*/ 	.short	0x0380
        /*0086*/ 	.short	0x0018


	//----- nvinfo : EIATTR_SW_WAR
	.align		4
.L_28:
        /*0088*/ 	.byte	0x04, 0x36
        /*008a*/ 	.short	(.L_30 - .L_29)
.L_29:
        /*008c*/ 	.word	0x00000008
.L_30:


//--------------------- .nv.callgraph             --------------------------
	.section	.nv.callgraph,"",@"SHT_CUDA_CALLGRAPH"
	.align	4
	.sectionentsize	8
	.align		4
        /*0000*/ 	.word	0x00000000
	.align		4
        /*0004*/ 	.word	0xffffffff
	.align		4
        /*0008*/ 	.word	index@(_Z6TurtlePiS_S_)
	.align		4
        /*000c*/ 	.word	index@(vprintf)
	.align		4
        /*0010*/ 	.word	0x00000000
	.align		4
        /*0014*/ 	.word	0xfffffffe
	.align		4
        /*0018*/ 	.word	0x00000000
	.align		4
        /*001c*/ 	.word	0xfffffffd
	.align		4
        /*0020*/ 	.word	0x00000000
	.align		4
        /*0024*/ 	.word	0xfffffffc


//--------------------- .nv.constant4             --------------------------
	.section	.nv.constant4,"a",@progbits
	.align	8
	.align		8
.nv.constant4:
        /*0000*/ 	.dword	vprintf
	.align		8
        /*0008*/ 	.dword	$str
	.align		8
        /*0010*/ 	.dword	$str$1
	.align		8
        /*0018*/ 	.dword	$str$2


//--------------------- .text._Z6TurtlePiS_S_     --------------------------
	.section	.text._Z6TurtlePiS_S_,"ax",@progbits
	.align	128
        .global         _Z6TurtlePiS_S_
        .type           _Z6TurtlePiS_S_,@function
        .size           _Z6TurtlePiS_S_,(.L_x_15 - _Z6TurtlePiS_S_)
        .other          _Z6TurtlePiS_S_,@"STO_CUDA_ENTRY STV_DEFAULT"
_Z6TurtlePiS_S_:
.text._Z6TurtlePiS_S_:
[----:B------:R-:W0:Y:S08]  /*0000*/  LDC R1, c[0x0][0x37c] ;  /* 0x0000df00ff017b82 */ /* 0x000e300000000800 */
[----:B------:R-:W1:Y:S01]  /*0010*/  LDC.64 R4, c[0x0][0x380] ;  /* 0x0000e000ff047b82 */ /* 0x000e620000000a00 */
[----:B------:R-:W1:Y:S01]  /*0020*/  LDCU.64 UR36, c[0x0][0x358] ;  /* 0x00006b00ff2477ac */ /* 0x000e620008000a00 */
[----:B0-----:R-:W-:-:S06]  /*0030*/  VIADD R1, R1, 0xfffffff0 ;  /* 0xfffffff001017836 */ /* 0x001fcc0000000000 */
[----:B------:R-:W0:Y:S01]  /*0040*/  LDC.64 R6, c[0x0][0x388] ;  /* 0x0000e200ff067b82 */ /* 0x000e220000000a00 */
[----:B-1----:R-:W2:Y:S04]  /*0050*/  LDG.E R8, desc[UR36][R4.64] ;  /* 0x0000002404087981 */ /* 0x002ea8000c1e1900 */
[----:B0-----:R-:W2:Y:S01]  /*0060*/  LDG.E R9, desc[UR36][R6.64] ;  /* 0x0000002406097981 */ /* 0x001ea2000c1e1900 */
[----:B------:R-:W0:Y:S01]  /*0070*/  LDCU UR4, c[0x0][0x2f8] ;  /* 0x00005f00ff0477ac */ /* 0x000e220008000800 */
[----:B------:R-:W1:Y:S01]  /*0080*/  LDCU UR5, c[0x0][0x2fc] ;  /* 0x00005f80ff0577ac */ /* 0x000e620008000800 */
[----:B0-----:R-:W-:-:S05]  /*0090*/  IADD3 R16, P1, PT, R1, UR4, RZ ;  /* 0x0000000401107c10 */ /* 0x001fca000ff3e0ff */
[----:B-1----:R-:W-:Y:S01]  /*00a0*/  IMAD.X R2, RZ, RZ, UR5, P1 ;  /* 0x00000005ff027e24 */ /* 0x002fe200088e06ff */
[----:B--2---:R-:W-:-:S13]  /*00b0*/  ISETP.GE.AND P0, PT, R8, R9, PT ;  /* 0x000000090800720c */ /* 0x004fda0003f06270 */
[----:B------:R-:W-:Y:S05]  /*00c0*/  @!P0 BRA `(.L_x_0) ;  /* 0x0000000000388947 */ /* 0x000fea0003800000 */
[----:B------:R-:W-:Y:S01]  /*00d0*/  IMAD.MOV.U32 R10, RZ, RZ, -0x1 ;  /* 0xffffffffff0a7424 */ /* 0x000fe200078e00ff */
[----:B------:R-:W-:Y:S01]  /*00e0*/  MOV R0, 0x0 ;  /* 0x0000000000007802 */ /* 0x000fe20000000f00 */
[----:B------:R-:W-:Y:S01]  /*00f0*/  IMAD.MOV.U32 R11, RZ, RZ, -0x1 ;  /* 0xffffffffff0b7424 */ /* 0x000fe200078e00ff */
[----:B------:R-:W0:Y:S01]  /*0100*/  LDCU.64 UR4, c[0x4][0x8] ;  /* 0x01000100ff0477ac */ /* 0x000e220008000a00 */
[----:B------:R-:W-:Y:S01]  /*0110*/  IMAD.MOV.U32 R6, RZ, RZ, R16 ;  /* 0x000000ffff067224 */ /* 0x000fe200078e0010 */
[----:B------:R1:W-:Y:S01]  /*0120*/  STL [R1+0x8], R10 ;  /* 0x0000080a01007387 */ /* 0x0003e20000100800 */
[----:B------:R1:W2:Y:S01]  /*0130*/  LDC.64 R8, c[0x4][R0] ;  /* 0x0100000000087b82 */ /* 0x0002a20000000a00 */
[----:B------:R-:W-:Y:S02]  /*0140*/  IMAD.MOV.U32 R7, RZ, RZ, R2 ;  /* 0x000000ffff077224 */ /* 0x000fe400078e0002 */
[----:B------:R1:W-:Y:S01]  /*0150*/  STL.64 [R1], R10 ;  /* 0x0000000a01007387 */ /* 0x0003e20000100a00 */
[----:B0-----:R-:W-:-:S02]  /*0160*/  IMAD.U32 R4, RZ, RZ, UR4 ;  /* 0x00000004ff047e24 */ /* 0x001fc4000f8e00ff */
[----:B-1----:R-:W-:-:S07]  /*0170*/  IMAD.U32 R5, RZ, RZ, UR5 ;  /* 0x00000005ff057e24 */ /* 0x002fce000f8e00ff */
[----:B------:R-:W-:-:S07]  /*0180*/  LEPC R20, `(.L_x_1) ;  /* 0x000000001014794e */ /* 0x000fce0000000000 */
[----:B--2---:R-:W-:Y:S05]  /*0190*/  CALL.ABS.NOINC R8 ;  /* 0x0000000008007343 */ /* 0x004fea0003c00000 */
.L_x_1:
[----:B------:R-:W-:Y:S05]  /*01a0*/  EXIT ;  /* 0x000000000000794d */ /* 0x000fea0003800000 */
.L_x_0:
[----:B------:R-:W0:Y:S01]  /*01b0*/  LDC.64 R10, c[0x0][0x390] ;  /* 0x0000e400ff0a7b82 */ /* 0x000e220000000a00 */
[----:B------:R-:W-:Y:S01]  /*01c0*/  MOV R0, 0x0 ;  /* 0x0000000000007802 */ /* 0x000fe20000000f00 */
[----:B------:R-:W1:Y:S01]  /*01d0*/  LDCU.64 UR4, c[0x4][0x10] ;  /* 0x01000200ff0477ac */ /* 0x000e620008000a00 */
[----:B0-----:R-:W2:Y:S05]  /*01e0*/  LDG.E R10, desc[UR36][R10.64] ;  /* 0x000000240a0a7981 */ /* 0x001eaa000c1e1900 */
[----:B------:R0:W3:Y:S01]  /*01f0*/  LDC.64 R12, c[0x4][R0] ;  /* 0x01000000000c7b82 */ /* 0x0000e20000000a00 */
[----:B-1----:R-:W-:Y:S01]  /*0200*/  IMAD.U32 R4, RZ, RZ, UR4 ;  /* 0x00000004ff047e24 */ /* 0x002fe2000f8e00ff */
[----:B------:R0:W-:Y:S01]  /*0210*/  STL.64 [R1], R8 ;  /* 0x0000000801007387 */ /* 0x0001e20000100a00 */
[----:B------:R-:W-:-:S02]  /*0220*/  IMAD.U32 R5, RZ, RZ, UR5 ;  /* 0x00000005ff057e24 */ /* 0x000fc4000f8e00ff */
[----:B------:R-:W-:Y:S02]  /*0230*/  IMAD.MOV.U32 R6, RZ, RZ, R16 ;  /* 0x000000ffff067224 */ /* 0x000fe400078e0010 */
[----:B------:R-:W-:Y:S01]  /*0240*/  IMAD.MOV.U32 R7, RZ, RZ, R2 ;  /* 0x000000ffff077224 */ /* 0x000fe200078e0002 */
[----:B--23--:R0:W-:Y:S06]  /*0250*/  STL [R1+0x8], R10 ;  /* 0x0000080a01007387 */ /* 0x00c1ec0000100800 */
[----:B------:R-:W-:-:S07]  /*0260*/  LEPC R20, `(.L_x_2) ;  /* 0x000000001014794e */ /* 0x000fce0000000000 */
[----:B0-----:R-:W-:Y:S05]  /*0270*/  CALL.ABS.NOINC R12 ;  /* 0x000000000c007343 */ /* 0x001fea0003c00000 */
.L_x_2:
[----:B------:R-:W0:Y:S08]  /*0280*/  LDC.64 R6, c[0x0][0x388] ;  /* 0x0000e200ff067b82 */ /* 0x000e300000000a00 */
[----:B------:R-:W1:Y:S08]  /*0290*/  LDC.64 R8, c[0x0][0x380] ;  /* 0x0000e000ff087b82 */ /* 0x000e700000000a00 */
[----:B------:R-:W2:Y:S01]  /*02a0*/  LDC.64 R4, c[0x0][0x390] ;  /* 0x0000e400ff047b82 */ /* 0x000ea20000000a00 */
[----:B0-----:R-:W3:Y:S04]  /*02b0*/  LDG.E R6, desc[UR36][R6.64] ;  /* 0x0000002406067981 */ /* 0x001ee8000c1e1900 */
[----:B-1----:R-:W4:Y:S04]  /*02c0*/  LDG.E R8, desc[UR36][R8.64] ;  /* 0x0000002408087981 */ /* 0x002f28000c1e1900 */
[----:B--2---:R-:W2:Y:S01]  /*02d0*/  LDG.E R0, desc[UR36][R4.64] ;  /* 0x0000002404007981 */ /* 0x004ea2000c1e1900 */
[----:B---3--:R-:W-:-:S02]  /*02e0*/  I2FP.F32.S32 R3, R6 ;  /* 0x0000000600037245 */ /* 0x008fc40000201400 */
[----:B----4-:R-:W-:-:S05]  /*02f0*/  I2FP.F32.S32 R10, R8 ;  /* 0x00000008000a7245 */ /* 0x010fca0000201400 */
[----:B------:R-:W-:Y:S01]  /*0300*/  FADD R3, R3, -R10 ;  /* 0x8000000a03037221 */ /* 0x000fe20000000000 */
[----:B--2---:R-:W-:-:S03]  /*0310*/  I2FP.F32.S32 R0, R0 ;  /* 0x0000000000007245 */ /* 0x004fc60000201400 */
[----:B------:R-:W0:Y:S08]  /*0320*/  MUFU.RCP R10, R3 ;  /* 0x00000003000a7308 */ /* 0x000e300000001000 */
[----:B------:R-:W1:Y:S01]  /*0330*/  FCHK P0, R0, R3 ;  /* 0x0000000300007302 */ /* 0x000e620000000000 */
[----:B0-----:R-:W-:-:S04]  /*0340*/  FFMA R11, -R3, R10, 1 ;  /* 0x3f800000030b7423 */ /* 0x001fc8000000010a */
[----:B------:R-:W-:-:S04]  /*0350*/  FFMA R11, R10, R11, R10 ;  /* 0x0000000b0a0b7223 */ /* 0x000fc8000000000a */
[----:B------:R-:W-:-:S04]  /*0360*/  FFMA R6, R0, R11, RZ ;  /* 0x0000000b00067223 */ /* 0x000fc800000000ff */
[----:B------:R-:W-:-:S04]  /*0370*/  FFMA R7, -R3, R6, R0 ;  /* 0x0000000603077223 */ /* 0x000fc80000000100 */
[----:B------:R-:W-:Y:S01]  /*0380*/  FFMA R11, R11, R7, R6 ;  /* 0x000000070b0b7223 */ /* 0x000fe20000000006 */
[----:B-1----:R-:W-:Y:S06]  /*0390*/  @!P0 BRA `(.L_x_3) ;  /* 0x00000000000c8947 */ /* 0x002fec0003800000 */
[----:B------:R-:W-:-:S07]  /*03a0*/  MOV R4, 0x3c0 ;  /* 0x000003c000047802 */ /* 0x000fce0000000f00 */
[----:B------:R-:W-:Y:S05]  /*03b0*/  CALL.REL.NOINC `($__internal_0_$__cuda_sm3x_div_rn_noftz_f32_slowpath) ;  /* 0x0000000000807944 */ /* 0x000fea0003c00000 */
[----:B------:R-:W-:-:S07]  /*03c0*/  IMAD.MOV.U32 R11, RZ, RZ, R0 ;  /* 0x000000ffff0b7224 */ /* 0x000fce00078e0000 */
.L_x_3:
[----:B------:R-:W0:Y:S01]  /*03d0*/  F2F.F64.F32 R10, R11 ;  /* 0x0000000b000a7310 */ /* 0x000e220000201800 */
[----:B------:R-:W-:Y:S01]  /*03e0*/  MOV R17, 0x0 ;  /* 0x0000000000117802 */ /* 0x000fe20000000f00 */
[----:B------:R-:W1:Y:S03]  /*03f0*/  LDCU.64 UR4, c[0x4][0x18] ;  /* 0x01000300ff0477ac */ /* 0x000e660008000a00 */
[----:B------:R2:W3:Y:S03]  /*0400*/  LDC.64 R8, c[0x4][R17] ;  /* 0x0100000011087b82 */ /* 0x0004e60000000a00 */
[----:B0-----:R-:W0:Y:S01]  /*0410*/  F2I.F64.TRUNC R18, R10 ;  /* 0x0000000a00127311 */ /* 0x001e22000030d100 */
[----:B------:R2:W-:Y:S01]  /*0420*/  STL.64 [R1], R10 ;  /* 0x0000000a01007387 */ /* 0x0005e20000100a00 */
[----:B-1----:R-:W-:-:S02]  /*0430*/  IMAD.U32 R4, RZ, RZ, UR4 ;  /* 0x00000004ff047e24 */ /* 0x002fc4000f8e00ff */
[----:B------:R-:W-:Y:S02]  /*0440*/  IMAD.U32 R5, RZ, RZ, UR5 ;  /* 0x00000005ff057e24 */ /* 0x000fe4000f8e00ff */
[----:B0-----:R-:W-:-:S04]  /*0450*/  IMAD R3, R18, 0x3c, RZ ;  /* 0x0000003c12037824 */ /* 0x001fc800078e02ff */
[----:B------:R-:W0:Y:S02]  /*0460*/  I2F.F64 R6, R3 ;  /* 0x0000000300067312 */ /* 0x000e240000201c00 */
[----:B0-----:R-:W-:-:S06]  /*0470*/  DFMA R6, R10, 60, -R6 ;  /* 0x404e00000a06782b */ /* 0x001fcc0000000806 */
[----:B------:R0:W1:Y:S02]  /*0480*/  F2I.F64.TRUNC R19, R6 ;  /* 0x0000000600137311 */ /* 0x000064000030d100 */
[----:B0-----:R-:W-:Y:S02]  /*0490*/  IMAD.MOV.U32 R6, RZ, RZ, R16 ;  /* 0x000000ffff067224 */ /* 0x001fe400078e0010 */
[----:B------:R-:W-:Y:S02]  /*04a0*/  IMAD.MOV.U32 R7, RZ, RZ, R2 ;  /* 0x000000ffff077224 */ /* 0x000fe400078e0002 */
[----:B-1----:R-:W-:-:S04]  /*04b0*/  IMAD R0, R19, 0x3c, RZ ;  /* 0x0000003c13007824 */ /* 0x002fc800078e02ff */
[----:B------:R-:W0:Y:S02]  /*04c0*/  I2F.F64 R12, R0 ;  /* 0x00000000000c7312 */ /* 0x000e240000201c00 */
[----:B0-----:R-:W-:-:S06]  /*04d0*/  DFMA R12, R10, 3600, -R12 ;  /* 0x40ac20000a0c782b */ /* 0x001fcc000000080c */
[----:B---3--:R2:W0:Y:S05]  /*04e0*/  F2I.F64.TRUNC R22, R12 ;  /* 0x0000000c00167311 */ /* 0x00842a000030d100 */
[----:B------:R-:W-:-:S07]  /*04f0*/  LEPC R20, `(.L_x_4) ;  /* 0x000000001014794e */ /* 0x000fce0000000000 */
[----:B0-2---:R-:W-:Y:S05]  /*0500*/  CALL.ABS.NOINC R8 ;  /* 0x0000000008007343 */ /* 0x005fea0003c00000 */
.L_x_4:
[----:B------:R0:W-:Y:S01]  /*0510*/  STL.64 [R1], R18 ;  /* 0x0000001201007387 */ /* 0x0001e20000100a00 */
[----:B------:R0:W1:Y:S01]  /*0520*/  LDC.64 R8, c[0x4][R17] ;  /* 0x0100000011087b82 */ /* 0x0000620000000a00 */
[----:B------:R-:W2:Y:S01]  /*0530*/  LDCU.64 UR4, c[0x4][0x10] ;  /* 0x01000200ff0477ac */ /* 0x000ea20008000a00 */
[----:B------:R-:W-:Y:S01]  /*0540*/  MOV R6, R16 ;  /* 0x0000001000067202 */ /* 0x000fe20000000f00 */
[----:B------:R0:W-:Y:S01]  /*0550*/  STL [R1+0x8], R22 ;  /* 0x0000081601007387 */ /* 0x0001e20000100800 */
[----:B------:R-:W-:Y:S02]  /*0560*/  IMAD.MOV.U32 R7, RZ, RZ, R2 ;  /* 0x000000ffff077224 */ /* 0x000fe400078e0002 */
[----:B--2---:R-:W-:Y:S02]  /*0570*/  IMAD.U32 R4, RZ, RZ, UR4 ;  /* 0x00000004ff047e24 */ /* 0x004fe4000f8e00ff */
[----:B0-----:R-:W-:-:S07]  /*0580*/  IMAD.U32 R5, RZ, RZ, UR5 ;  /* 0x00000005ff057e24 */ /* 0x001fce000f8e00ff */
[----:B------:R-:W-:-:S07]  /*0590*/  LEPC R20, `(.L_x_5) ;  /* 0x000000001014794e */ /* 0x000fce0000000000 */
[----:B-1----:R-:W-:Y:S05]  /*05a0*/  CALL.ABS.NOINC R8 ;  /* 0x0000000008007343 */ /* 0x002fea0003c00000 */
.L_x_5:
[----:B------:R-:W-:Y:S05]  /*05b0*/  EXIT ;  /* 0x000000000000794d */ /* 0x000fea0003800000 */
        .weak           $__internal_0_$__cuda_sm3x_div_rn_noftz_f32_slowpath
        .type           $__internal_0_$__cuda_sm3x_div_rn_noftz_f32_slowpath,@function
        .size           $__internal_0_$__cuda_sm3x_div_rn_noftz_f32_slowpath,(.L_x_15 - $__internal_0_$__cuda_sm3x_div_rn_noftz_f32_slowpath)
$__internal_0_$__cuda_sm3x_div_rn_noftz_f32_slowpath:
[--C-:B------:R-:W-:Y:S01]  /*05c0*/  SHF.R.U32.HI R6, RZ, 0x17, R3.reuse ;  /* 0x00000017ff067819 */ /* 0x100fe20000011603 */
[--C-:B------:R-:W-:Y:S01]  /*05d0*/  IMAD.MOV.U32 R7, RZ, RZ, R0.reuse ;  /* 0x000000ffff077224 */ /* 0x100fe200078e0000 */
[----:B------:R-:W-:Y:S01]  /*05e0*/  SHF.R.U32.HI R5, RZ, 0x17, R0 ;  /* 0x00000017ff057819 */ /* 0x000fe20000011600 */
[----:B------:R-:W-:Y:S01]  /*05f0*/  IMAD.MOV.U32 R8, RZ, RZ, R3 ;  /* 0x000000ffff087224 */ /* 0x000fe200078e0003 */
[----:B------:R-:W-:Y:S02]  /*0600*/  LOP3.LUT R6, R6, 0xff, RZ, 0xc0, !PT ;  /* 0x000000ff06067812 */ /* 0x000fe400078ec0ff */
[----:B------:R-:W-:-:S03]  /*0610*/  LOP3.LUT R5, R5, 0xff, RZ, 0xc0, !PT ;  /* 0x000000ff05057812 */ /* 0x000fc600078ec0ff */
[----:B------:R-:W-:Y:S02]  /*0620*/  VIADD R11, R6, 0xffffffff ;  /* 0xffffffff060b7836 */ /* 0x000fe40000000000 */
[----:B------:R-:W-:-:S03]  /*0630*/  VIADD R10, R5, 0xffffffff ;  /* 0xffffffff050a7836 */ /* 0x000fc60000000000 */
[----:B------:R-:W-:-:S04]  /*0640*/  ISETP.GT.U32.AND P0, PT, R11, 0xfd, PT ;  /* 0x000000fd0b00780c */ /* 0x000fc80003f04070 */
[----:B------:R-:W-:-:S13]  /*0650*/  ISETP.GT.U32.OR P0, PT, R10, 0xfd, P0 ;  /* 0x000000fd0a00780c */ /* 0x000fda0000704470 */
[----:B------:R-:W-:Y:S01]  /*0660*/  @!P0 IMAD.MOV.U32 R9, RZ, RZ, RZ ;  /* 0x000000ffff098224 */ /* 0x000fe200078e00ff */
[----:B------:R-:W-:Y:S06]  /*0670*/  @!P0 BRA `(.L_x_6) ;  /* 0x00000000005c8947 */ /* 0x000fec0003800000 */
[----:B------:R-:W-:Y:S02]  /*0680*/  FSETP.GTU.FTZ.AND P0, PT, |R0|, +INF , PT ;  /* 0x7f8000000000780b */ /* 0x000fe40003f1c200 */
[----:B------:R-:W-:-:S04]  /*0690*/  FSETP.GTU.FTZ.AND P1, PT, |R3|, +INF , PT ;  /* 0x7f8000000300780b */ /* 0x000fc80003f3c200 */
[----:B------:R-:W-:-:S13]  /*06a0*/  PLOP3.LUT P0, PT, P0, P1, PT, 0xf8, 0x8f ;  /* 0x00000000008f781c */ /* 0x000fda0000703f70 */
[----:B------:R-:W-:Y:S05]  /*06b0*/  @P0 BRA `(.L_x_7) ;  /* 0x0000000400440947 */ /* 0x000fea0003800000 */
[----:B------:R-:W-:-:S13]  /*06c0*/  LOP3.LUT P0, RZ, R8, 0x7fffffff, R7, 0xc8, !PT ;  /* 0x7fffffff08ff7812 */ /* 0x000fda000780c807 */
[----:B------:R-:W-:Y:S05]  /*06d0*/  @!P0 BRA `(.L_x_8) ;  /* 0x0000000400348947 */ /* 0x000fea0003800000 */
[C---:B------:R-:W-:Y:S02]  /*06e0*/  FSETP.NEU.FTZ.AND P2, PT, |R0|.reuse, +INF , PT ;  /* 0x7f8000000000780b */ /* 0x040fe40003f5d200 */
[----:B------:R-:W-:Y:S02]  /*06f0*/  FSETP.NEU.FTZ.AND P1, PT, |R3|, +INF , PT ;  /* 0x7f8000000300780b */ /* 0x000fe40003f3d200 */
[----:B------:R-:W-:-:S11]  /*0700*/  FSETP.NEU.FTZ.AND P0, PT, |R0|, +INF , PT ;  /* 0x7f8000000000780b */ /* 0x000fd60003f1d200 */
[----:B------:R-:W-:Y:S05]  /*0710*/  @!P1 BRA !P2, `(.L_x_8) ;  /* 0x0000000400249947 */ /* 0x000fea0005000000 */
[----:B------:R-:W-:-:S04]  /*0720*/  LOP3.LUT P2, RZ, R7, 0x7fffffff, RZ, 0xc0, !PT ;  /* 0x7fffffff07ff7812 */ /* 0x000fc8000784c0ff */
[----:B------:R-:W-:-:S13]  /*0730*/  PLOP3.LUT P1, PT, P1, P2, PT, 0x2f, 0xf2 ;  /* 0x0000000000f2781c */ /* 0x000fda0000f24577 */
[----:B------:R-:W-:Y:S05]  /*0740*/  @P1 BRA `(.L_x_9) ;  /* 0x0000000400101947 */ /* 0x000fea0003800000 */
[----:B------:R-:W-:-:S04]  /*0750*/  LOP3.LUT P1, RZ, R8, 0x7fffffff, RZ, 0xc0, !PT ;  /* 0x7fffffff08ff7812 */ /* 0x000fc8000782c0ff */
[----:B------:R-:W-:-:S13]  /*0760*/  PLOP3.LUT P0, PT, P0, P1, PT, 0x2f, 0xf2 ;  /* 0x0000000000f2781c */ /* 0x000fda0000702577 */
[----:B------:R-:W-:Y:S05]  /*0770*/  @P0 BRA `(.L_x_10) ;  /* 0x0000000000f80947 */ /* 0x000fea0003800000 */
[----:B------:R-:W-:Y:S02]  /*0780*/  ISETP.GE.AND P0, PT, R10, RZ, PT ;  /* 0x000000ff0a00720c */ /* 0x000fe40003f06270 */
[----:B------:R-:W-:-:S11]  /*0790*/  ISETP.GE.AND P1, PT, R11, RZ, PT ;  /* 0x000000ff0b00720c */ /* 0x000fd60003f26270 */
[----:B------:R-:W-:Y:S02]  /*07a0*/  @P0 IMAD.MOV.U32 R9, RZ, RZ, RZ ;  /* 0x000000ffff090224 */ /* 0x000fe400078e00ff */
[----:B------:R-:W-:Y:S01]  /*07b0*/  @!P0 FFMA R7, R0, 1.84467440737095516160e+19, RZ ;  /* 0x5f80000000078823 */ /* 0x000fe200000000ff */
[----:B------:R-:W-:Y:S02]  /*07c0*/  @!P0 IMAD.MOV.U32 R9, RZ, RZ, -0x40 ;  /* 0xffffffc0ff098424 */ /* 0x000fe400078e00ff */
[----:B------:R-:W-:Y:S02]  /*07d0*/  @!P1 FFMA R8, R3, 1.84467440737095516160e+19, RZ ;  /* 0x5f80000003089823 */ /* 0x000fe400000000ff */
[----:B------:R-:W-:-:S07]  /*07e0*/  @!P1 VIADD R9, R9, 0x40 ;  /* 0x0000004009099836 */ /* 0x000fce0000000000 */
.L_x_6:
[----:B------:R-:W-:Y:S02]  /*07f0*/  LEA R3, R6, 0xc0800000, 0x17 ;  /* 0xc080000006037811 */ /* 0x000fe400078eb8ff */
[----:B------:R-:W-:-:S03]  /*0800*/  IADD3 R5, PT, PT, R5, -0x7f, RZ ;  /* 0xffffff8105057810 */ /* 0x000fc60007ffe0ff */
[----:B------:R-:W-:Y:S01]  /*0810*/  IMAD.IADD R3, R8, 0x1, -R3 ;  /* 0x0000000108037824 */ /* 0x000fe200078e0a03 */
[C---:B------:R-:W-:Y:S01]  /*0820*/  IADD3 R6, PT, PT, R5.reuse, 0x7f, -R6 ;  /* 0x0000007f05067810 */ /* 0x040fe20007ffe806 */
[----:B------:R-:W-:Y:S02]  /*0830*/  IMAD R0, R5, -0x800000, R7 ;  /* 0xff80000005007824 */ /* 0x000fe400078e0207 */
[----:B------:R-:W0:Y:S01]  /*0840*/  MUFU.RCP R8, R3 ;  /* 0x0000000300087308 */ /* 0x000e220000001000 */
[----:B------:R-:W-:Y:S01]  /*0850*/  FADD.FTZ R11, -R3, -RZ ;  /* 0x800000ff030b7221 */ /* 0x000fe20000010100 */
[----:B------:R-:W-:-:S03]  /*0860*/  IMAD.IADD R6, R6, 0x1, R9 ;  /* 0x0000000106067824 */ /* 0x000fc600078e0209 */
[----:B0-----:R-:W-:-:S04]  /*0870*/  FFMA R13, R8, R11, 1 ;  /* 0x3f800000080d7423 */ /* 0x001fc8000000000b */
[----:B------:R-:W-:-:S04]  /*0880*/  FFMA R10, R8, R13, R8 ;  /* 0x0000000d080a7223 */ /* 0x000fc80000000008 */
[----:B------:R-:W-:-:S04]  /*0890*/  FFMA R7, R0, R10, RZ ;  /* 0x0000000a00077223 */ /* 0x000fc800000000ff */
[----:B------:R-:W-:-:S04]  /*08a0*/  FFMA R8, R11, R7, R0 ;  /* 0x000000070b087223 */ /* 0x000fc80000000000 */
[----:B------:R-:W-:-:S04]  /*08b0*/  FFMA R7, R10, R8, R7 ;  /* 0x000000080a077223 */ /* 0x000fc80000000007 */
[----:B------:R-:W-:-:S04]  /*08c0*/  FFMA R8, R11, R7, R0 ;  /* 0x000000070b087223 */ /* 0x000fc80000000000 */
[----:B------:R-:W-:-:S05]  /*08d0*/  FFMA R0, R10, R8, R7 ;  /* 0x000000080a007223 */ /* 0x000fca0000000007 */
[----:B------:R-:W-:-:S04]  /*08e0*/  SHF.R.U32.HI R3, RZ, 0x17, R0 ;  /* 0x00000017ff037819 */ /* 0x000fc80000011600 */
[----:B------:R-:W-:-:S05]  /*08f0*/  LOP3.LUT R3, R3, 0xff, RZ, 0xc0, !PT ;  /* 0x000000ff03037812 */ /* 0x000fca00078ec0ff */
[----:B------:R-:W-:-:S04]  /*0900*/  IMAD.IADD R9, R3, 0x1, R6 ;  /* 0x0000000103097824 */ /* 0x000fc800078e0206 */
[----:B------:R-:W-:-:S05]  /*0910*/  VIADD R3, R9, 0xffffffff ;  /* 0xffffffff09037836 */ /* 0x000fca0000000000 */
[----:B------:R-:W-:-:S13]  /*0920*/  ISETP.GE.U32.AND P0, PT, R3, 0xfe, PT ;  /* 0x000000fe0300780c */ /* 0x000fda0003f06070 */
[----:B------:R-:W-:Y:S05]  /*0930*/  @!P0 BRA `(.L_x_11) ;  /* 0x0000000000808947 */ /* 0x000fea0003800000 */
[----:B------:R-:W-:-:S13]  /*0940*/  ISETP.GT.AND P0, PT, R9, 0xfe, PT ;  /* 0x000000fe0900780c */ /* 0x000fda0003f04270 */
[----:B------:R-:W-:Y:S05]  /*0950*/  @P0 BRA `(.L_x_12) ;  /* 0x00000000006c0947 */ /* 0x000fea0003800000 */
[----:B------:R-:W-:-:S13]  /*0960*/  ISETP.GE.AND P0, PT, R9, 0x1, PT ;  /* 0x000000010900780c */ /* 0x000fda0003f06270 */
[----:B------:R-:W-:Y:S05]  /*0970*/  @P0 BRA `(.L_x_13) ;  /* 0x0000000000980947 */ /* 0x000fea0003800000 */
[----:B------:R-:W-:Y:S02]  /*0980*/  ISETP.GE.AND P0, PT, R9, -0x18, PT ;  /* 0xffffffe80900780c */ /* 0x000fe40003f06270 */
[----:B------:R-:W-:-:S11]  /*0990*/  LOP3.LUT R0, R0, 0x80000000, RZ, 0xc0, !PT ;  /* 0x8000000000007812 */ /* 0x000fd600078ec0ff */
[----:B------:R-:W-:Y:S05]  /*09a0*/  @!P0 BRA `(.L_x_13) ;  /* 0x00000000008c8947 */ /* 0x000fea0003800000 */
[CCC-:B------:R-:W-:Y:S01]  /*09b0*/  FFMA.RZ R3, R10.reuse, R8.reuse, R7.reuse ;  /* 0x000000080a037223 */ /* 0x1c0fe2000000c007 */
[CCC-:B------:R-:W-:Y:S01]  /*09c0*/  FFMA.RM R6, R10.reuse, R8.reuse, R7.reuse ;  /* 0x000000080a067223 */ /* 0x1c0fe20000004007 */
[C---:B------:R-:W-:Y:S02]  /*09d0*/  ISETP.NE.AND P2, PT, R9.reuse, RZ, PT ;  /* 0x000000ff0900720c */ /* 0x040fe40003f45270 */
[----:B------:R-:W-:Y:S02]  /*09e0*/  ISETP.NE.AND P1, PT, R9, RZ, PT ;  /* 0x000000ff0900720c */ /* 0x000fe40003f25270 */
[----:B------:R-:W-:Y:S01]  /*09f0*/  LOP3.LUT R5, R3, 0x7fffff, RZ, 0xc0, !PT ;  /* 0x007fffff03057812 */ /* 0x000fe200078ec0ff */
[----:B------:R-:W-:Y:S01]  /*0a00*/  FFMA.RP R3, R10, R8, R7 ;  /* 0x000000080a037223 */ /* 0x000fe20000008007 */
[----:B------:R-:W-:Y:S02]  /*0a10*/  VIADD R8, R9, 0x20 ;  /* 0x0000002009087836 */ /* 0x000fe40000000000 */
[----:B------:R-:W-:Y:S01]  /*0a20*/  LOP3.LUT R5, R5, 0x800000, RZ, 0xfc, !PT ;  /* 0x0080000005057812 */ /* 0x000fe200078efcff */
[----:B------:R-:W-:Y:S01]  /*0a30*/  IMAD.MOV R7, RZ, RZ, -R9 ;  /* 0x000000ffff077224 */ /* 0x000fe200078e0a09 */
[----:B------:R-:W-:-:S02]  /*0a40*/  FSETP.NEU.FTZ.AND P0, PT, R3, R6, PT ;  /* 0x000000060300720b */ /* 0x000fc40003f1d000 */
[----:B------:R-:W-:Y:S02]  /*0a50*/  SHF.L.U32 R8, R5, R8, RZ ;  /* 0x0000000805087219 */ /* 0x000fe400000006ff */
[----:B------:R-:W-:Y:S02]  /*0a60*/  SEL R6, R7, RZ, P2 ;  /* 0x000000ff07067207 */ /* 0x000fe40001000000 */
[----:B------:R-:W-:Y:S02]  /*0a70*/  ISETP.NE.AND P1, PT, R8, RZ, P1 ;  /* 0x000000ff0800720c */ /* 0x000fe40000f25270 */
[----:B------:R-:W-:Y:S02]  /*0a80*/  SHF.R.U32.HI R6, RZ, R6, R5 ;  /* 0x00000006ff067219 */ /* 0x000fe40000011605 */
[----:B------:R-:W-:Y:S02]  /*0a90*/  PLOP3.LUT P0, PT, P0, P1, PT, 0xf8, 0x8f ;  /* 0x00000000008f781c */ /* 0x000fe40000703f70 */
[----:B------:R-:W-:-:S02]  /*0aa0*/  SHF.R.U32.HI R8, RZ, 0x1, R6 ;  /* 0x00000001ff087819 */ /* 0x000fc40000011606 */
[----:B------:R-:W-:-:S04]  /*0ab0*/  SEL R3, RZ, 0x1, !P0 ;  /* 0x00000001ff037807 */ /* 0x000fc80004000000 */
[----:B------:R-:W-:-:S04]  /*0ac0*/  LOP3.LUT R3, R3, 0x1, R8, 0xf8, !PT ;  /* 0x0000000103037812 */ /* 0x000fc800078ef808 */
[----:B------:R-:W-:-:S05]  /*0ad0*/  LOP3.LUT R3, R3, R6, RZ, 0xc0, !PT ;  /* 0x0000000603037212 */ /* 0x000fca00078ec0ff */
[----:B------:R-:W-:-:S05]  /*0ae0*/  IMAD.IADD R3, R8, 0x1, R3 ;  /* 0x0000000108037824 */ /* 0x000fca00078e0203 */
[----:B------:R-:W-:Y:S01]  /*0af0*/  LOP3.LUT R0, R3, R0, RZ, 0xfc, !PT ;  /* 0x0000000003007212 */ /* 0x000fe200078efcff */
[----:B------:R-:W-:Y:S06]  /*0b00*/  BRA `(.L_x_13) ;  /* 0x0000000000347947 */ /* 0x000fec0003800000 */
.L_x_12:
[----:B------:R-:W-:-:S04]  /*0b10*/  LOP3.LUT R0, R0, 0x80000000, RZ, 0xc0, !PT ;  /* 0x8000000000007812 */ /* 0x000fc800078ec0ff */
[----:B------:R-:W-:Y:S01]  /*0b20*/  LOP3.LUT R0, R0, 0x7f800000, RZ, 0xfc, !PT ;  /* 0x7f80000000007812 */ /* 0x000fe200078efcff */
[----:B------:R-:W-:Y:S06]  /*0b30*/  BRA `(.L_x_13) ;  /* 0x0000000000287947 */ /* 0x000fec0003800000 */
.L_x_11:
[----:B------:R-:W-:Y:S01]  /*0b40*/  IMAD R0, R6, 0x800000, R0 ;  /* 0x0080000006007824 */ /* 0x000fe200078e0200 */
[----:B------:R-:W-:Y:S06]  /*0b50*/  BRA `(.L_x_13) ;  /* 0x0000000000207947 */ /* 0x000fec0003800000 */
.L_x_10:
[----:B------:R-:W-:-:S04]  /*0b60*/  LOP3.LUT R0, R8, 0x80000000, R7, 0x48, !PT ;  /* 0x8000000008007812 */ /* 0x000fc800078e4807 */
[----:B------:R-:W-:Y:S01]  /*0b70*/  LOP3.LUT R0, R0, 0x7f800000, RZ, 0xfc, !PT ;  /* 0x7f80000000007812 */ /* 0x000fe200078efcff */
[----:B------:R-:W-:Y:S06]  /*0b80*/  BRA `(.L_x_13) ;  /* 0x0000000000147947 */ /* 0x000fec0003800000 */
.L_x_9:
[----:B------:R-:W-:Y:S01]  /*0b90*/  LOP3.LUT R0, R8, 0x80000000, R7, 0x48, !PT ;  /* 0x8000000008007812 */ /* 0x000fe200078e4807 */
[----:B------:R-:W-:Y:S06]  /*0ba0*/  BRA `(.L_x_13) ;  /* 0x00000000000c7947 */ /* 0x000fec0003800000 */
.L_x_8:
[----:B------:R-:W0:Y:S01]  /*0bb0*/  MUFU.RSQ R0, -QNAN ;  /* 0xffc0000000007908 */ /* 0x000e220000001400 */
[----:B------:R-:W-:Y:S05]  /*0bc0*/  BRA `(.L_x_13) ;  /* 0x0000000000047947 */ /* 0x000fea0003800000 */
.L_x_7:
[----:B------:R-:W-:-:S07]  /*0bd0*/  FADD.FTZ R0, R0, R3 ;  /* 0x0000000300007221 */ /* 0x000fce0000010000 */
.L_x_13:
[----:B------:R-:W-:-:S04]  /*0be0*/  IMAD.MOV.U32 R5, RZ, RZ, 0x0 ;  /* 0x00000000ff057424 */ /* 0x000fc800078e00ff */
[----:B0-----:R-:W-:Y:S05]  /*0bf0*/  RET.REL.NODEC R4 `(_Z6TurtlePiS_S_) ;  /* 0xfffffff404007950 */ /* 0x001fea0003c3ffff */
.L_x_14:
[----:B------:R-:W-:-:S00]  /*0c00*/  BRA `(.L_x_14) ;  /* 0xfffffffc00fc7947 */ /* 0x000fc0000383ffff */
[----:B------:R-:W-:-:S00]  /*0c10*/  NOP ;  /* 0x0000000000007918 */ /* 0x000fc00000000000 */
        /* <DEDUP_REMOVED lines=14> */
.L_x_15:


//--------------------- .nv.global.init           --------------------------
	.section	.nv.global.init,"aw",@progbits
.nv.global.init:
	.type		$str$2,@object
	.size		$str$2,($str - $str$2)
$str$2:
        /*0000*/ 	.byte	0x25, 0x2e, 0x33, 0x66, 0x0a, 0x00
	.type		$str,@object
	.size		$str,($str$1 - $str)
$str:
        /*0006*/ 	.byte	0x25, 0x64, 0x2c, 0x20, 0x25, 0x64, 0x2c, 0x20, 0x25, 0x64, 0x00
	.type		$str$1,@object
	.size		$str$1,(.L_1 - $str$1)
$str$1:
        /*0011*/ 	.byte	0x25, 0x64, 0x2c, 0x20, 0x25, 0x64, 0x2c, 0x20, 0x25, 0x64, 0x0a, 0x00
.L_1:


//--------------------- .nv.shared.reserved.0     --------------------------
	.section	.nv.shared.reserved.0,"aw",@nobits
	.weak		__nv_reservedSMEM_offset_0_alias
	.size		__nv_reservedSMEM_offset_0_alias, 0, 64
	.other		__nv_reservedSMEM_offset_0_alias,@"STO_CUDA_RESERVED_SHARED STV_DEFAULT"
__nv_reservedSMEM_offset_0_alias:
	.zero		0
	.zero		64


//--------------------- .nv.constant0._Z6TurtlePiS_S_ --------------------------
	.section	.nv.constant0._Z6TurtlePiS_S_,"a",@progbits
	.sectionflags	@""
	.align	4
.nv.constant0._Z6TurtlePiS_S_:
	.zero		920


//--------------------- SYMBOLS --------------------------

	.type		.nv.reservedSmem.offset0,@object
	.size		.nv.reservedSmem.offset0,0x4
	.type		vprintf,@function
